//
// Generated by NVIDIA NVVM Compiler
//
// Compiler Build ID: CL-36424714
// Cuda compilation tools, release 13.0, V13.0.88
// Based on NVVM 20.0.0
//

.version 9.0
.target sm_100
.address_size 64

	// .globl	relu_forward

.visible .entry relu_forward(
	.param .u64 .ptr .align 1 relu_forward_param_0,
	.param .u64 .ptr .align 1 relu_forward_param_1,
	.param .u32 relu_forward_param_2
)
{
	.reg .pred 	%p<3>;
	.reg .b32 	%r<10>;
	.reg .b32 	%f<2>;
	.reg .b64 	%rd<11>;

	ld.param.u64 	%rd2, [relu_forward_param_0];
	ld.param.u64 	%rd3, [relu_forward_param_1];
	ld.param.u32 	%r2, [relu_forward_param_2];
	cvta.to.global.u64 	%rd1, %rd3;
	mov.u32 	%r3, %ctaid.x;
	mov.u32 	%r4, %ctaid.y;
	mov.u32 	%r5, %nctaid.x;
	mad.lo.s32 	%r6, %r4, %r5, %r3;
	mov.u32 	%r7, %ntid.x;
	mov.u32 	%r8, %tid.x;
	mad.lo.s32 	%r1, %r6, %r7, %r8;
	setp.ge.s32 	%p1, %r1, %r2;
	@%p1 bra 	$L__BB0_4;
	cvta.to.global.u64 	%rd4, %rd2;
	mul.wide.s32 	%rd5, %r1, 4;
	add.s64 	%rd6, %rd4, %rd5;
	ld.global.f32 	%f1, [%rd6];
	setp.leu.f32 	%p2, %f1, 0f00000000;
	@%p2 bra 	$L__BB0_3;
	add.s64 	%rd10, %rd1, %rd5;
	st.global.f32 	[%rd10], %f1;
	bra.uni 	$L__BB0_4;
$L__BB0_3:
	add.s64 	%rd8, %rd1, %rd5;
	mov.b32 	%r9, 0;
	st.global.u32 	[%rd8], %r9;
$L__BB0_4:
	ret;

}
	// .globl	relu_backward
.visible .entry relu_backward(
	.param .u64 .ptr .align 1 relu_backward_param_0,
	.param .u64 .ptr .align 1 relu_backward_param_1,
	.param .u64 .ptr .align 1 relu_backward_param_2,
	.param .u32 relu_backward_param_3
)
{
	.reg .pred 	%p<3>;
	.reg .b32 	%r<10>;
	.reg .b32 	%f<3>;
	.reg .b64 	%rd<14>;

	ld.param.u64 	%rd2, [relu_backward_param_0];
	ld.param.u64 	%rd3, [relu_backward_param_1];
	ld.param.u64 	%rd4, [relu_backward_param_2];
	ld.param.u32 	%r2, [relu_backward_param_3];
	cvta.to.global.u64 	%rd1, %rd4;
	mov.u32 	%r3, %ctaid.x;
	mov.u32 	%r4, %ctaid.y;
	mov.u32 	%r5, %nctaid.x;
	mad.lo.s32 	%r6, %r4, %r5, %r3;
	mov.u32 	%r7, %ntid.x;
	mov.u32 	%r8, %tid.x;
	mad.lo.s32 	%r1, %r6, %r7, %r8;
	setp.ge.s32 	%p1, %r1, %r2;
	@%p1 bra 	$L__BB1_4;
	cvta.to.global.u64 	%rd5, %rd2;
	mul.wide.s32 	%rd6, %r1, 4;
	add.s64 	%rd7, %rd5, %rd6;
	ld.global.f32 	%f1, [%rd7];
	setp.leu.f32 	%p2, %f1, 0f00000000;
	@%p2 bra 	$L__BB1_3;
	cvta.to.global.u64 	%rd10, %rd3;
	add.s64 	%rd12, %rd10, %rd6;
	ld.global.f32 	%f2, [%rd12];
	add.s64 	%rd13, %rd1, %rd6;
	st.global.f32 	[%rd13], %f2;
	bra.uni 	$L__BB1_4;
$L__BB1_3:
	add.s64 	%rd9, %rd1, %rd6;
	mov.b32 	%r9, 0;
	st.global.u32 	[%rd9], %r9;
$L__BB1_4:
	ret;

}
	// .globl	leakyRelu_forward
.visible .entry leakyRelu_forward(
	.param .u64 .ptr .align 1 leakyRelu_forward_param_0,
	.param .u64 .ptr .align 1 leakyRelu_forward_param_1,
	.param .u32 leakyRelu_forward_param_2
)
{
	.reg .pred 	%p<3>;
	.reg .b32 	%r<9>;
	.reg .b32 	%f<3>;
	.reg .b64 	%rd<11>;

	ld.param.u64 	%rd2, [leakyRelu_forward_param_0];
	ld.param.u64 	%rd3, [leakyRelu_forward_param_1];
	ld.param.u32 	%r2, [leakyRelu_forward_param_2];
	cvta.to.global.u64 	%rd1, %rd3;
	mov.u32 	%r3, %ctaid.x;
	mov.u32 	%r4, %ctaid.y;
	mov.u32 	%r5, %nctaid.x;
	mad.lo.s32 	%r6, %r4, %r5, %r3;
	mov.u32 	%r7, %ntid.x;
	mov.u32 	%r8, %tid.x;
	mad.lo.s32 	%r1, %r6, %r7, %r8;
	setp.ge.s32 	%p1, %r1, %r2;
	@%p1 bra 	$L__BB2_4;
	cvta.to.global.u64 	%rd4, %rd2;
	mul.wide.s32 	%rd5, %r1, 4;
	add.s64 	%rd6, %rd4, %rd5;
	ld.global.f32 	%f1, [%rd6];
	setp.leu.f32 	%p2, %f1, 0f00000000;
	@%p2 bra 	$L__BB2_3;
	add.s64 	%rd10, %rd1, %rd5;
	st.global.f32 	[%rd10], %f1;
	bra.uni 	$L__BB2_4;
$L__BB2_3:
	mul.f32 	%f2, %f1, 0f3E4CCCCD;
	add.s64 	%rd8, %rd1, %rd5;
	st.global.f32 	[%rd8], %f2;
$L__BB2_4:
	ret;

}
	// .globl	leakyRelu_backward
.visible .entry leakyRelu_backward(
	.param .u64 .ptr .align 1 leakyRelu_backward_param_0,
	.param .u64 .ptr .align 1 leakyRelu_backward_param_1,
	.param .u64 .ptr .align 1 leakyRelu_backward_param_2,
	.param .u32 leakyRelu_backward_param_3
)
{
	.reg .pred 	%p<3>;
	.reg .b32 	%r<9>;
	.reg .b32 	%f<5>;
	.reg .b64 	%rd<15>;

	ld.param.u64 	%rd3, [leakyRelu_backward_param_0];
	ld.param.u64 	%rd4, [leakyRelu_backward_param_1];
	ld.param.u64 	%rd5, [leakyRelu_backward_param_2];
	ld.param.u32 	%r2, [leakyRelu_backward_param_3];
	cvta.to.global.u64 	%rd1, %rd5;
	cvta.to.global.u64 	%rd2, %rd4;
	mov.u32 	%r3, %ctaid.x;
	mov.u32 	%r4, %ctaid.y;
	mov.u32 	%r5, %nctaid.x;
	mad.lo.s32 	%r6, %r4, %r5, %r3;
	mov.u32 	%r7, %ntid.x;
	mov.u32 	%r8, %tid.x;
	mad.lo.s32 	%r1, %r6, %r7, %r8;
	setp.ge.s32 	%p1, %r1, %r2;
	@%p1 bra 	$L__BB3_4;
	cvta.to.global.u64 	%rd6, %rd3;
	mul.wide.s32 	%rd7, %r1, 4;
	add.s64 	%rd8, %rd6, %rd7;
	ld.global.f32 	%f1, [%rd8];
	setp.leu.f32 	%p2, %f1, 0f00000000;
	@%p2 bra 	$L__BB3_3;
	add.s64 	%rd13, %rd2, %rd7;
	ld.global.f32 	%f4, [%rd13];
	add.s64 	%rd14, %rd1, %rd7;
	st.global.f32 	[%rd14], %f4;
	bra.uni 	$L__BB3_4;
$L__BB3_3:
	add.s64 	%rd10, %rd2, %rd7;
	ld.global.f32 	%f2, [%rd10];
	mul.f32 	%f3, %f2, 0f3E4CCCCD;
	add.s64 	%rd11, %rd1, %rd7;
	st.global.f32 	[%rd11], %f3;
$L__BB3_4:
	ret;

}
	// .globl	sigmod_forward
.visible .entry sigmod_forward(
	.param .u64 .ptr .align 1 sigmod_forward_param_0,
	.param .u64 .ptr .align 1 sigmod_forward_param_1,
	.param .u32 sigmod_forward_param_2
)
{
	.reg .pred 	%p<2>;
	.reg .b32 	%r<11>;
	.reg .b32 	%f<15>;
	.reg .b64 	%rd<8>;

	ld.param.u64 	%rd1, [sigmod_forward_param_0];
	ld.param.u64 	%rd2, [sigmod_forward_param_1];
	ld.param.u32 	%r2, [sigmod_forward_param_2];
	mov.u32 	%r3, %ctaid.x;
	mov.u32 	%r4, %ctaid.y;
	mov.u32 	%r5, %nctaid.x;
	mad.lo.s32 	%r6, %r4, %r5, %r3;
	mov.u32 	%r7, %ntid.x;
	mov.u32 	%r8, %tid.x;
	mad.lo.s32 	%r1, %r6, %r7, %r8;
	setp.ge.s32 	%p1, %r1, %r2;
	@%p1 bra 	$L__BB4_2;
	cvta.to.global.u64 	%rd3, %rd1;
	cvta.to.global.u64 	%rd4, %rd2;
	mul.wide.s32 	%rd5, %r1, 4;
	add.s64 	%rd6, %rd3, %rd5;
	ld.global.f32 	%f1, [%rd6];
	fma.rn.f32 	%f2, %f1, 0fBBBB989D, 0f3F000000;
	cvt.sat.f32.f32 	%f3, %f2;
	mov.f32 	%f4, 0f4B400001;
	mov.f32 	%f5, 0f437C0000;
	fma.rm.f32 	%f6, %f3, %f5, %f4;
	add.f32 	%f7, %f6, 0fCB40007F;
	neg.f32 	%f8, %f7;
	fma.rn.f32 	%f9, %f1, 0fBFB8AA3B, %f8;
	fma.rn.f32 	%f10, %f1, 0fB2A57060, %f9;
	mov.b32 	%r9, %f6;
	shl.b32 	%r10, %r9, 23;
	mov.b32 	%f11, %r10;
	ex2.approx.ftz.f32 	%f12, %f10;
	fma.rn.f32 	%f13, %f12, %f11, 0f3F800000;
	rcp.rn.f32 	%f14, %f13;
	add.s64 	%rd7, %rd4, %rd5;
	st.global.f32 	[%rd7], %f14;
$L__BB4_2:
	ret;

}
	// .globl	sigmod_backward
.visible .entry sigmod_backward(
	.param .u64 .ptr .align 1 sigmod_backward_param_0,
	.param .u64 .ptr .align 1 sigmod_backward_param_1,
	.param .u64 .ptr .align 1 sigmod_backward_param_2,
	.param .u32 sigmod_backward_param_3
)
{
	.reg .pred 	%p<2>;
	.reg .b32 	%r<9>;
	.reg .b32 	%f<7>;
	.reg .b64 	%rd<11>;

	ld.param.u64 	%rd1, [sigmod_backward_param_0];
	ld.param.u64 	%rd2, [sigmod_backward_param_1];
	ld.param.u64 	%rd3, [sigmod_backward_param_2];
	ld.param.u32 	%r2, [sigmod_backward_param_3];
	mov.u32 	%r3, %ctaid.x;
	mov.u32 	%r4, %ctaid.y;
	mov.u32 	%r5, %nctaid.x;
	mad.lo.s32 	%r6, %r4, %r5, %r3;
	mov.u32 	%r7, %ntid.x;
	mov.u32 	%r8, %tid.x;
	mad.lo.s32 	%r1, %r6, %r7, %r8;
	setp.ge.s32 	%p1, %r1, %r2;
	@%p1 bra 	$L__BB5_2;
	cvta.to.global.u64 	%rd4, %rd2;
	cvta.to.global.u64 	%rd5, %rd1;
	cvta.to.global.u64 	%rd6, %rd3;
	mul.wide.s32 	%rd7, %r1, 4;
	add.s64 	%rd8, %rd4, %rd7;
	ld.global.f32 	%f1, [%rd8];
	add.s64 	%rd9, %rd5, %rd7;
	ld.global.f32 	%f2, [%rd9];
	mul.f32 	%f3, %f1, %f2;
	mov.f32 	%f4, 0f3F800000;
	sub.f32 	%f5, %f4, %f2;
	mul.f32 	%f6, %f3, %f5;
	add.s64 	%rd10, %rd6, %rd7;
	st.global.f32 	[%rd10], %f6;
$L__BB5_2:
	ret;

}


// ===== COMPILED SASS (sm_100) =====

	.target	sm_100

	.elftype	@"ET_EXEC"


//--------------------- .note.nv.tkinfo           --------------------------
	.section	.note.nv.tkinfo,"",@"SHT_NOTE"
	.sectionflags	@"SHF_NOTE_NV_TKINFO"
	.tkinfo
        /*0018*/ 	.word	0x00000002
        /*0030*/ 	.string	""
        /*0030*/ 	.string	"ptxas"
        /*0030*/ 	.string	"Cuda compilation tools, release 13.0, V13.0.88"
        /*0030*/ 	.string	"Build cuda_13.0.r13.0/compiler.36424714_0"
        /*0030*/ 	.string	"-arch sm_100 -m 64 "



//--------------------- .note.nv.cuinfo           --------------------------
	.section	.note.nv.cuinfo,"",@"SHT_NOTE"
	.sectionflags	@"SHF_NOTE_NV_CUINFO"
        /*0018*/ 	.short	0x0002
        /*001a*/ 	.short	0x0064
        /*001c*/ 	.short	0x0082
	.zero		2


//--------------------- .nv.info                  --------------------------
	.section	.nv.info,"",@"SHT_CUDA_INFO"
	.align	4


	//----- nvinfo : EIATTR_REGCOUNT
	.align		4
        /*0000*/ 	.byte	0x04, 0x2f
        /*0002*/ 	.short	(.L_1 - .L_0)
	.align		4
.L_0:
        /*0004*/ 	.word	index@(relu_forward)
        /*0008*/ 	.word	0x0000000a


	//----- nvinfo : EIATTR_FRAME_SIZE
	.align		4
.L_1:
        /*000c*/ 	.byte	0x04, 0x11
        /*000e*/ 	.short	(.L_3 - .L_2)
	.align		4
.L_2:
        /*0010*/ 	.word	index@(relu_forward)
        /*0014*/ 	.word	0x00000000


	//----- nvinfo : EIATTR_REGCOUNT
	.align		4
.L_3:
        /*0018*/ 	.byte	0x04, 0x2f
        /*001a*/ 	.short	(.L_5 - .L_4)
	.align		4
.L_4:
        /*001c*/ 	.word	index@(relu_backward)
        /*0020*/ 	.word	0x0000000a


	//----- nvinfo : EIATTR_FRAME_SIZE
	.align		4
.L_5:
        /*0024*/ 	.byte	0x04, 0x11
        /*0026*/ 	.short	(.L_7 - .L_6)
	.align		4
.L_6:
        /*0028*/ 	.word	index@(relu_backward)
        /*002c*/ 	.word	0x00000000


	//----- nvinfo : EIATTR_REGCOUNT
	.align		4
.L_7:
        /*0030*/ 	.byte	0x04, 0x2f
        /*0032*/ 	.short	(.L_9 - .L_8)
	.align		4
.L_8:
        /*0034*/ 	.word	index@(leakyRelu_forward)
        /*0038*/ 	.word	0x0000000c


	//----- nvinfo : EIATTR_FRAME_SIZE
	.align		4
.L_9:
        /*003c*/ 	.byte	0x04, 0x11
        /*003e*/ 	.short	(.L_11 - .L_10)
	.align		4
.L_10:
        /*0040*/ 	.word	index@(leakyRelu_forward)
        /*0044*/ 	.word	0x00000000


	//----- nvinfo : EIATTR_REGCOUNT
	.align		4
.L_11:
        /*0048*/ 	.byte	0x04, 0x2f
        /*004a*/ 	.short	(.L_13 - .L_12)
	.align		4
.L_12:
        /*004c*/ 	.word	index@(leakyRelu_backward)
        /*0050*/ 	.word	0x0000000a


	//----- nvinfo : EIATTR_FRAME_SIZE
	.align		4
.L_13:
        /*0054*/ 	.byte	0x04, 0x11
        /*0056*/ 	.short	(.L_15 - .L_14)
	.align		4
.L_14:
        /*0058*/ 	.word	index@(leakyRelu_backward)
        /*005c*/ 	.word	0x00000000


	//----- nvinfo : EIATTR_REGCOUNT
	.align		4
.L_15:
        /*0060*/ 	.byte	0x04, 0x2f
        /*0062*/ 	.short	(.L_17 - .L_16)
	.align		4
.L_16:
        /*0064*/ 	.word	index@(sigmod_forward)
        /*0068*/ 	.word	0x0000000e


	//----- nvinfo : EIATTR_FRAME_SIZE
	.align		4
.L_17:
        /*006c*/ 	.byte	0x04, 0x11
        /*006e*/ 	.short	(.L_19 - .L_18)
	.align		4
.L_18:
        /*0070*/ 	.word	index@($__internal_0_$__cuda_sm20_rcp_rn_f32_slowpath)
        /*0074*/ 	.word	0x00000000


	//----- nvinfo : EIATTR_FRAME_SIZE
	.align		4
.L_19:
        /*0078*/ 	.byte	0x04, 0x11
        /*007a*/ 	.short	(.L_21 - .L_20)
	.align		4
.L_20:
        /*007c*/ 	.word	index@(sigmod_forward)
        /*0080*/ 	.word	0x00000000


	//----- nvinfo : EIATTR_REGCOUNT
	.align		4
.L_21:
        /*0084*/ 	.byte	0x04, 0x2f
        /*0086*/ 	.short	(.L_23 - .L_22)
	.align		4
.L_22:
        /*0088*/ 	.word	index@(sigmod_backward)
        /*008c*/ 	.word	0x0000000e


	//----- nvinfo : EIATTR_FRAME_SIZE
	.align		4
.L_23:
        /*0090*/ 	.byte	0x04, 0x11
        /*0092*/ 	.short	(.L_25 - .L_24)
	.align		4
.L_24:
        /*0094*/ 	.word	index@(sigmod_backward)
        /*0098*/ 	.word	0x00000000


	//----- nvinfo : EIATTR_MIN_STACK_SIZE
	.align		4
.L_25:
        /*009c*/ 	.byte	0x04, 0x12
        /*009e*/ 	.short	(.L_27 - .L_26)
	.align		4
.L_26:
        /*00a0*/ 	.word	index@(sigmod_backward)
        /*00a4*/ 	.word	0x00000000


	//----- nvinfo : EIATTR_MIN_STACK_SIZE
	.align		4
.L_27:
        /*00a8*/ 	.byte	0x04, 0x12
        /*00aa*/ 	.short	(.L_29 - .L_28)
	.align		4
.L_28:
        /*00ac*/ 	.word	index@(sigmod_forward)
        /*00b0*/ 	.word	0x00000000


	//----- nvinfo : EIATTR_MIN_STACK_SIZE
	.align		4
.L_29:
        /*00b4*/ 	.byte	0x04, 0x12
        /*00b6*/ 	.short	(.L_31 - .L_30)
	.align		4
.L_30:
        /*00b8*/ 	.word	index@(leakyRelu_backward)
        /*00bc*/ 	.word	0x00000000


	//----- nvinfo : EIATTR_MIN_STACK_SIZE
	.align		4
.L_31:
        /*00c0*/ 	.byte	0x04, 0x12
        /*00c2*/ 	.short	(.L_33 - .L_32)
	.align		4
.L_32:
        /*00c4*/ 	.word	index@(leakyRelu_forward)
        /*00c8*/ 	.word	0x00000000


	//----- nvinfo : EIATTR_MIN_STACK_SIZE
	.align		4
.L_33:
        /*00cc*/ 	.byte	0x04, 0x12
        /*00ce*/ 	.short	(.L_35 - .L_34)
	.align		4
.L_34:
        /*00d0*/ 	.word	index@(relu_backward)
        /*00d4*/ 	.word	0x00000000


	//----- nvinfo : EIATTR_MIN_STACK_SIZE
	.align		4
.L_35:
        /*00d8*/ 	.byte	0x04, 0x12
        /*00da*/ 	.short	(.L_37 - .L_36)
	.align		4
.L_36:
        /*00dc*/ 	.word	index@(relu_forward)
        /*00e0*/ 	.word	0x00000000
.L_37:


//--------------------- .nv.compat                --------------------------
	.section	.nv.compat,"",@"SHT_CUDA_COMPAT_INFO"
	.align	4
        /*0000*/ 	.byte	0x02, 0x09, 0x00, 0x00, 0x02, 0x02, 0x01, 0x00, 0x02, 0x05, 0x05, 0x00, 0x03, 0x07, 0x01, 0x01
        /*0010*/ 	.byte	0x02, 0x03, 0x00, 0x00, 0x02, 0x06, 0x01, 0x00, 0x04, 0x0b, 0x08, 0x00, 0x09, 0x00, 0x00, 0x00
        /*0020*/ 	.byte	0x00, 0x00, 0x00, 0x00


//--------------------- .nv.info.sigmod_backward  --------------------------
	.section	.nv.info.sigmod_backward,"",@"SHT_CUDA_INFO"
	.sectionflags	@""
	.align	4


	//----- nvinfo : EIATTR_CUDA_API_VERSION
	.align		4
        /*0000*/ 	.byte	0x04, 0x37
        /*0002*/ 	.short	(.L_39 - .L_38)
.L_38:
        /*0004*/ 	.word	0x00000082


	//----- nvinfo : EIATTR_KPARAM_INFO
	.align		4
.L_39:
        /*0008*/ 	.byte	0x04, 0x17
        /*000a*/ 	.short	(.L_41 - .L_40)
.L_40:
        /*000c*/ 	.word	0x00000000
        /*0010*/ 	.short	0x0003
        /*0012*/ 	.short	0x0018
        /*0014*/ 	.byte	0x00, 0xf0, 0x11, 0x00


	//----- nvinfo : EIATTR_KPARAM_INFO
	.align		4
.L_41:
        /*0018*/ 	.byte	0x04, 0x17
        /*001a*/ 	.short	(.L_43 - .L_42)
.L_42:
        /*001c*/ 	.word	0x00000000
        /*0020*/ 	.short	0x0002
        /*0022*/ 	.short	0x0010
        /*0024*/ 	.byte	0x00, 0xf5, 0x21, 0x00


	//----- nvinfo : EIATTR_KPARAM_INFO
	.align		4
.L_43:
        /*0028*/ 	.byte	0x04, 0x17
        /*002a*/ 	.short	(.L_45 - .L_44)
.L_44:
        /*002c*/ 	.word	0x00000000
        /*0030*/ 	.short	0x0001
        /*0032*/ 	.short	0x0008
        /*0034*/ 	.byte	0x00, 0xf5, 0x21, 0x00


	//----- nvinfo : EIATTR_KPARAM_INFO
	.align		4
.L_45:
        /*0038*/ 	.byte	0x04, 0x17
        /*003a*/ 	.short	(.L_47 - .L_46)
.L_46:
        /*003c*/ 	.word	0x00000000
        /*0040*/ 	.short	0x0000
        /*0042*/ 	.short	0x0000
        /*0044*/ 	.byte	0x00, 0xf5, 0x21, 0x00


	//----- nvinfo : EIATTR_SPARSE_MMA_MASK
	.align		4
.L_47:
        /*0048*/ 	.byte	0x03, 0x50
        /*004a*/ 	.short	0x0000


	//----- nvinfo : EIATTR_MAXREG_COUNT
	.align		4
        /*004c*/ 	.byte	0x03, 0x1b
        /*004e*/ 	.short	0x00ff


	//----- nvinfo : EIATTR_MERCURY_ISA_VERSION
	.align		4
        /*0050*/ 	.byte	0x03, 0x5f
        /*0052*/ 	.short	0x0101


	//----- nvinfo : EIATTR_VRC_CTA_INIT_COUNT
	.align		4
        /*0054*/ 	.byte	0x02, 0x4a
	.zero		1
	.zero		1


	//----- nvinfo : EIATTR_EXIT_INSTR_OFFSETS
	.align		4
        /*0058*/ 	.byte	0x04, 0x1c
        /*005a*/ 	.short	(.L_49 - .L_48)


	//   ....[0]....
.L_48:
        /*005c*/ 	.word	0x000000a0


	//   ....[1]....
        /*0060*/ 	.word	0x00000180


	//----- nvinfo : EIATTR_CBANK_PARAM_SIZE
	.align		4
.L_49:
        /*0064*/ 	.byte	0x03, 0x19
        /*0066*/ 	.short	0x001c


	//----- nvinfo : EIATTR_PARAM_CBANK
	.align		4
        /*0068*/ 	.byte	0x04, 0x0a
        /*006a*/ 	.short	(.L_51 - .L_50)
	.align		4
.L_50:
        /*006c*/ 	.word	index@(.nv.constant0.sigmod_backward)
        /*0070*/ 	.short	0x0380
        /*0072*/ 	.short	0x001c


	//----- nvinfo : EIATTR_SW_WAR
	.align		4
.L_51:
        /*0074*/ 	.byte	0x04, 0x36
        /*0076*/ 	.short	(.L_53 - .L_52)
.L_52:
        /*0078*/ 	.word	0x00000008
.L_53:


//--------------------- .nv.info.sigmod_forward   --------------------------
	.section	.nv.info.sigmod_forward,"",@"SHT_CUDA_INFO"
	.sectionflags	@""
	.align	4


	//----- nvinfo : EIATTR_CUDA_API_VERSION
	.align		4
        /*0000*/ 	.byte	0x04, 0x37
        /*0002*/ 	.short	(.L_55 - .L_54)
.L_54:
        /*0004*/ 	.word	0x00000082


	//----- nvinfo : EIATTR_KPARAM_INFO
	.align		4
.L_55:
        /*0008*/ 	.byte	0x04, 0x17
        /*000a*/ 	.short	(.L_57 - .L_56)
.L_56:
        /*000c*/ 	.word	0x00000000
        /*0010*/ 	.short	0x0002
        /*0012*/ 	.short	0x0010
        /*0014*/ 	.byte	0x00, 0xf0, 0x11, 0x00


	//----- nvinfo : EIATTR_KPARAM_INFO
	.align		4
.L_57:
        /*0018*/ 	.byte	0x04, 0x17
        /*001a*/ 	.short	(.L_59 - .L_58)
.L_58:
        /*001c*/ 	.word	0x00000000
        /*0020*/ 	.short	0x0001
        /*0022*/ 	.short	0x0008
        /*0024*/ 	.byte	0x00, 0xf5, 0x21, 0x00


	//----- nvinfo : EIATTR_KPARAM_INFO
	.align		4
.L_59:
        /*0028*/ 	.byte	0x04, 0x17
        /*002a*/ 	.short	(.L_61 - .L_60)
.L_60:
        /*002c*/ 	.word	0x00000000
        /*0030*/ 	.short	0x0000
        /*0032*/ 	.short	0x0000
        /*0034*/ 	.byte	0x00, 0xf5, 0x21, 0x00


	//----- nvinfo : EIATTR_SPARSE_MMA_MASK
	.align		4
.L_61:
        /*0038*/ 	.byte	0x03, 0x50
        /*003a*/ 	.short	0x0000


	//----- nvinfo : EIATTR_MAXREG_COUNT
	.align		4
        /*003c*/ 	.byte	0x03, 0x1b
        /*003e*/ 	.short	0x00ff


	//----- nvinfo : EIATTR_MERCURY_ISA_VERSION
	.align		4
        /*0040*/ 	.byte	0x03, 0x5f
        /*0042*/ 	.short	0x0101


	//----- nvinfo : EIATTR_VRC_CTA_INIT_COUNT
	.align		4
        /*0044*/ 	.byte	0x02, 0x4a
	.zero		1
	.zero		1


	//----- nvinfo : EIATTR_EXIT_INSTR_OFFSETS
	.align		4
        /*0048*/ 	.byte	0x04, 0x1c
        /*004a*/ 	.short	(.L_63 - .L_62)


	//   ....[0]....
.L_62:
        /*004c*/ 	.word	0x000000a0


	//   ....[1]....
        /*0050*/ 	.word	0x00000290


	//----- nvinfo : EIATTR_CRS_STACK_SIZE
	.align		4
.L_63:
        /*0054*/ 	.byte	0x04, 0x1e
        /*0056*/ 	.short	(.L_65 - .L_64)
.L_64:
        /*0058*/ 	.word	0x00000000


	//----- nvinfo : EIATTR_CBANK_PARAM_SIZE
	.align		4
.L_65:
        /*005c*/ 	.byte	0x03, 0x19
        /*005e*/ 	.short	0x0014


	//----- nvinfo : EIATTR_PARAM_CBANK
	.align		4
        /*0060*/ 	.byte	0x04, 0x0a
        /*0062*/ 	.short	(.L_67 - .L_66)
	.align		4
.L_66:
        /*0064*/ 	.word	index@(.nv.constant0.sigmod_forward)
        /*0068*/ 	.short	0x0380
        /*006a*/ 	.short	0x0014


	//----- nvinfo : EIATTR_SW_WAR
	.align		4
.L_67:
        /*006c*/ 	.byte	0x04, 0x36
        /*006e*/ 	.short	(.L_69 - .L_68)
.L_68:
        /*0070*/ 	.word	0x00000008
.L_69:


//--------------------- .nv.info.leakyRelu_backward --------------------------
	.section	.nv.info.leakyRelu_backward,"",@"SHT_CUDA_INFO"
	.sectionflags	@""
	.align	4


	//----- nvinfo : EIATTR_CUDA_API_VERSION
	.align		4
        /*0000*/ 	.byte	0x04, 0x37
        /*0002*/ 	.short	(.L_71 - .L_70)
.L_70:
        /*0004*/ 	.word	0x00000082


	//----- nvinfo : EIATTR_KPARAM_INFO
	.align		4
.L_71:
        /*0008*/ 	.byte	0x04, 0x17
        /*000a*/ 	.short	(.L_73 - .L_72)
.L_72:
        /*000c*/ 	.word	0x00000000
        /*0010*/ 	.short	0x0003
        /*0012*/ 	.short	0x0018
        /*0014*/ 	.byte	0x00, 0xf0, 0x11, 0x00


	//----- nvinfo : EIATTR_KPARAM_INFO
	.align		4
.L_73:
        /*0018*/ 	.byte	0x04, 0x17
        /*001a*/ 	.short	(.L_75 - .L_74)
.L_74:
        /*001c*/ 	.word	0x00000000
        /*0020*/ 	.short	0x0002
        /*0022*/ 	.short	0x0010
        /*0024*/ 	.byte	0x00, 0xf5, 0x21, 0x00


	//----- nvinfo : EIATTR_KPARAM_INFO
	.align		4
.L_75:
        /*0028*/ 	.byte	0x04, 0x17
        /*002a*/ 	.short	(.L_77 - .L_76)
.L_76:
        /*002c*/ 	.word	0x00000000
        /*0030*/ 	.short	0x0001
        /*0032*/ 	.short	0x0008
        /*0034*/ 	.byte	0x00, 0xf5, 0x21, 0x00


	//----- nvinfo : EIATTR_KPARAM_INFO
	.align		4
.L_77:
        /*0038*/ 	.byte	0x04, 0x17
        /*003a*/ 	.short	(.L_79 - .L_78)
.L_78:
        /*003c*/ 	.word	0x00000000
        /*0040*/ 	.short	0x0000
        /*0042*/ 	.short	0x0000
        /*0044*/ 	.byte	0x00, 0xf5, 0x21, 0x00


	//----- nvinfo : EIATTR_SPARSE_MMA_MASK
	.align		4
.L_79:
        /*0048*/ 	.byte	0x03, 0x50
        /*004a*/ 	.short	0x0000


	//----- nvinfo : EIATTR_MAXREG_COUNT
	.align		4
        /*004c*/ 	.byte	0x03, 0x1b
        /*004e*/ 	.short	0x00ff


	//----- nvinfo : EIATTR_MERCURY_ISA_VERSION
	.align		4
        /*0050*/ 	.byte	0x03, 0x5f
        /*0052*/ 	.short	0x0101


	//----- nvinfo : EIATTR_VRC_CTA_INIT_COUNT
	.align		4
        /*0054*/ 	.byte	0x02, 0x4a
	.zero		1
	.zero		1


	//----- nvinfo : EIATTR_EXIT_INSTR_OFFSETS
	.align		4
        /*0058*/ 	.byte	0x04, 0x1c
        /*005a*/ 	.short	(.L_81 - .L_80)


	//   ....[0]....
.L_80:
        /*005c*/ 	.word	0x000000a0


	//   ....[1]....
        /*0060*/ 	.word	0x00000170


	//   ....[2]....
        /*0064*/ 	.word	0x000001f0


	//----- nvinfo : EIATTR_CRS_STACK_SIZE
	.align		4
.L_81:
        /*0068*/ 	.byte	0x04, 0x1e
        /*006a*/ 	.short	(.L_83 - .L_82)
.L_82:
        /*006c*/ 	.word	0x00000000


	//----- nvinfo : EIATTR_CBANK_PARAM_SIZE
	.align		4
.L_83:
        /*0070*/ 	.byte	0x03, 0x19
        /*0072*/ 	.short	0x001c


	//----- nvinfo : EIATTR_PARAM_CBANK
	.align		4
        /*0074*/ 	.byte	0x04, 0x0a
        /*0076*/ 	.short	(.L_85 - .L_84)
	.align		4
.L_84:
        /*0078*/ 	.word	index@(.nv.constant0.leakyRelu_backward)
        /*007c*/ 	.short	0x0380
        /*007e*/ 	.short	0x001c


	//----- nvinfo : EIATTR_SW_WAR
	.align		4
.L_85:
        /*0080*/ 	.byte	0x04, 0x36
        /*0082*/ 	.short	(.L_87 - .L_86)
.L_86:
        /*0084*/ 	.word	0x00000008
.L_87:


//--------------------- .nv.info.leakyRelu_forward --------------------------
	.section	.nv.info.leakyRelu_forward,"",@"SHT_CUDA_INFO"
	.sectionflags	@""
	.align	4


	//----- nvinfo : EIATTR_CUDA_API_VERSION
	.align		4
        /*0000*/ 	.byte	0x04, 0x37
        /*0002*/ 	.short	(.L_89 - .L_88)
.L_88:
        /*0004*/ 	.word	0x00000082


	//----- nvinfo : EIATTR_KPARAM_INFO
	.align		4
.L_89:
        /*0008*/ 	.byte	0x04, 0x17
        /*000a*/ 	.short	(.L_91 - .L_90)
.L_90:
        /*000c*/ 	.word	0x00000000
        /*0010*/ 	.short	0x0002
        /*0012*/ 	.short	0x0010
        /*0014*/ 	.byte	0x00, 0xf0, 0x11, 0x00


	//----- nvinfo : EIATTR_KPARAM_INFO
	.align		4
.L_91:
        /*0018*/ 	.byte	0x04, 0x17
        /*001a*/ 	.short	(.L_93 - .L_92)
.L_92:
        /*001c*/ 	.word	0x00000000
        /*0020*/ 	.short	0x0001
        /*0022*/ 	.short	0x0008
        /*0024*/ 	.byte	0x00, 0xf5, 0x21, 0x00


	//----- nvinfo : EIATTR_KPARAM_INFO
	.align		4
.L_93:
        /*0028*/ 	.byte	0x04, 0x17
        /*002a*/ 	.short	(.L_95 - .L_94)
.L_94:
        /*002c*/ 	.word	0x00000000
        /*0030*/ 	.short	0x0000
        /*0032*/ 	.short	0x0000
        /*0034*/ 	.byte	0x00, 0xf5, 0x21, 0x00


	//----- nvinfo : EIATTR_SPARSE_MMA_MASK
	.align		4
.L_95:
        /*0038*/ 	.byte	0x03, 0x50
        /*003a*/ 	.short	0x0000


	//----- nvinfo : EIATTR_MAXREG_COUNT
	.align		4
        /*003c*/ 	.byte	0x03, 0x1b
        /*003e*/ 	.short	0x00ff


	//----- nvinfo : EIATTR_MERCURY_ISA_VERSION
	.align		4
        /*0040*/ 	.byte	0x03, 0x5f
        /*0042*/ 	.short	0x0101


	//----- nvinfo : EIATTR_VRC_CTA_INIT_COUNT
	.align		4
        /*0044*/ 	.byte	0x02, 0x4a
	.zero		1
	.zero		1


	//----- nvinfo : EIATTR_EXIT_INSTR_OFFSETS
	.align		4
        /*0048*/ 	.byte	0x04, 0x1c
        /*004a*/ 	.short	(.L_97 - .L_96)


	//   ....[0]....
.L_96:
        /*004c*/ 	.word	0x000000a0


	//   ....[1]....
        /*0050*/ 	.word	0x00000130


	//   ....[2]....
        /*0054*/ 	.word	0x00000180


	//----- nvinfo : EIATTR_CBANK_PARAM_SIZE
	.align		4
.L_97:
        /*0058*/ 	.byte	0x03, 0x19
        /*005a*/ 	.short	0x0014


	//----- nvinfo : EIATTR_PARAM_CBANK
	.align		4
        /*005c*/ 	.byte	0x04, 0x0a
        /*005e*/ 	.short	(.L_99 - .L_98)
	.align		4
.L_98:
        /*0060*/ 	.word	index@(.nv.constant0.leakyRelu_forward)
        /*0064*/ 	.short	0x0380
        /*0066*/ 	.short	0x0014


	//----- nvinfo : EIATTR_SW_WAR
	.align		4
.L_99:
        /*0068*/ 	.byte	0x04, 0x36
        /*006a*/ 	.short	(.L_101 - .L_100)
.L_100:
        /*006c*/ 	.word	0x00000008
.L_101:


//--------------------- .nv.info.relu_backward    --------------------------
	.section	.nv.info.relu_backward,"",@"SHT_CUDA_INFO"
	.sectionflags	@""
	.align	4


	//----- nvinfo : EIATTR_CUDA_API_VERSION
	.align		4
        /*0000*/ 	.byte	0x04, 0x37
        /*0002*/ 	.short	(.L_103 - .L_102)
.L_102:
        /*0004*/ 	.word	0x00000082


	//----- nvinfo : EIATTR_KPARAM_INFO
	.align		4
.L_103:
        /*0008*/ 	.byte	0x04, 0x17
        /*000a*/ 	.short	(.L_105 - .L_104)
.L_104:
        /*000c*/ 	.word	0x00000000
        /*0010*/ 	.short	0x0003
        /*0012*/ 	.short	0x0018
        /*0014*/ 	.byte	0x00, 0xf0, 0x11, 0x00


	//----- nvinfo : EIATTR_KPARAM_INFO
	.align		4
.L_105:
        /*0018*/ 	.byte	0x04, 0x17
        /*001a*/ 	.short	(.L_107 - .L_106)
.L_106:
        /*001c*/ 	.word	0x00000000
        /*0020*/ 	.short	0x0002
        /*0022*/ 	.short	0x0010
        /*0024*/ 	.byte	0x00, 0xf5, 0x21, 0x00


	//----- nvinfo : EIATTR_KPARAM_INFO
	.align		4
.L_107:
        /*0028*/ 	.byte	0x04, 0x17
        /*002a*/ 	.short	(.L_109 - .L_108)
.L_108:
        /*002c*/ 	.word	0x00000000
        /*0030*/ 	.short	0x0001
        /*0032*/ 	.short	0x0008
        /*0034*/ 	.byte	0x00, 0xf5, 0x21, 0x00


	//----- nvinfo : EIATTR_KPARAM_INFO
	.align		4
.L_109:
        /*0038*/ 	.byte	0x04, 0x17
        /*003a*/ 	.short	(.L_111 - .L_110)
.L_110:
        /*003c*/ 	.word	0x00000000
        /*0040*/ 	.short	0x0000
        /*0042*/ 	.short	0x0000
        /*0044*/ 	.byte	0x00, 0xf5, 0x21, 0x00


	//----- nvinfo : EIATTR_SPARSE_MMA_MASK
	.align		4
.L_111:
        /*0048*/ 	.byte	0x03, 0x50
        /*004a*/ 	.short	0x0000


	//----- nvinfo : EIATTR_MAXREG_COUNT
	.align		4
        /*004c*/ 	.byte	0x03, 0x1b
        /*004e*/ 	.short	0x00ff


	//----- nvinfo : EIATTR_MERCURY_ISA_VERSION
	.align		4
        /*0050*/ 	.byte	0x03, 0x5f
        /*0052*/ 	.short	0x0101


	//----- nvinfo : EIATTR_VRC_CTA_INIT_COUNT
	.align		4
        /*0054*/ 	.byte	0x02, 0x4a
	.zero		1
	.zero		1


	//----- nvinfo : EIATTR_EXIT_INSTR_OFFSETS
	.align		4
        /*0058*/ 	.byte	0x04, 0x1c
        /*005a*/ 	.short	(.L_113 - .L_112)


	//   ....[0]....
.L_112:
        /*005c*/ 	.word	0x000000a0


	//   ....[1]....
        /*0060*/ 	.word	0x00000170


	//   ....[2]....
        /*0064*/ 	.word	0x000001b0


	//----- nvinfo : EIATTR_CRS_STACK_SIZE
	.align		4
.L_113:
        /*0068*/ 	.byte	0x04, 0x1e
        /*006a*/ 	.short	(.L_115 - .L_114)
.L_114:
        /*006c*/ 	.word	0x00000000


	//----- nvinfo : EIATTR_CBANK_PARAM_SIZE
	.align		4
.L_115:
        /*0070*/ 	.byte	0x03, 0x19
        /*0072*/ 	.short	0x001c


	//----- nvinfo : EIATTR_PARAM_CBANK
	.align		4
        /*0074*/ 	.byte	0x04, 0x0a
        /*0076*/ 	.short	(.L_117 - .L_116)
	.align		4
.L_116:
        /*0078*/ 	.word	index@(.nv.constant0.relu_backward)
        /*007c*/ 	.short	0x0380
        /*007e*/ 	.short	0x001c


	//----- nvinfo : EIATTR_SW_WAR
	.align		4
.L_117:
        /*0080*/ 	.byte	0x04, 0x36
        /*0082*/ 	.short	(.L_119 - .L_118)
.L_118:
        /*0084*/ 	.word	0x00000008
.L_119:


//--------------------- .nv.info.relu_forward     --------------------------
	.section	.nv.info.relu_forward,"",@"SHT_CUDA_INFO"
	.sectionflags	@""
	.align	4


	//----- nvinfo : EIATTR_CUDA_API_VERSION
	.align		4
        /*0000*/ 	.byte	0x04, 0x37
        /*0002*/ 	.short	(.L_121 - .L_120)
.L_120:
        /*0004*/ 	.word	0x00000082


	//----- nvinfo : EIATTR_KPARAM_INFO
	.align		4
.L_121:
        /*0008*/ 	.byte	0x04, 0x17
        /*000a*/ 	.short	(.L_123 - .L_122)
.L_122:
        /*000c*/ 	.word	0x00000000
        /*0010*/ 	.short	0x0002
        /*0012*/ 	.short	0x0010
        /*0014*/ 	.byte	0x00, 0xf0, 0x11, 0x00


	//----- nvinfo : EIATTR_KPARAM_INFO
	.align		4
.L_123:
        /*0018*/ 	.byte	0x04, 0x17
        /*001a*/ 	.short	(.L_125 - .L_124)
.L_124:
        /*001c*/ 	.word	0x00000000
        /*0020*/ 	.short	0x0001
        /*0022*/ 	.short	0x0008
        /*0024*/ 	.byte	0x00, 0xf5, 0x21, 0x00


	//----- nvinfo : EIATTR_KPARAM_INFO
	.align		4
.L_125:
        /*0028*/ 	.byte	0x04, 0x17
        /*002a*/ 	.short	(.L_127 - .L_126)
.L_126:
        /*002c*/ 	.word	0x00000000
        /*0030*/ 	.short	0x0000
        /*0032*/ 	.short	0x0000
        /*0034*/ 	.byte	0x00, 0xf5, 0x21, 0x00


	//----- nvinfo : EIATTR_SPARSE_MMA_MASK
	.align		4
.L_127:
        /*0038*/ 	.byte	0x03, 0x50
        /*003a*/ 	.short	0x0000


	//----- nvinfo : EIATTR_MAXREG_COUNT
	.align		4
        /*003c*/ 	.byte	0x03, 0x1b
        /*003e*/ 	.short	0x00ff


	//----- nvinfo : EIATTR_MERCURY_ISA_VERSION
	.align		4
        /*0040*/ 	.byte	0x03, 0x5f
        /*0042*/ 	.short	0x0101


	//----- nvinfo : EIATTR_VRC_CTA_INIT_COUNT
	.align		4
        /*0044*/ 	.byte	0x02, 0x4a
	.zero		1
	.zero		1


	//----- nvinfo : EIATTR_EXIT_INSTR_OFFSETS
	.align		4
        /*0048*/ 	.byte	0x04, 0x1c
        /*004a*/ 	.short	(.L_129 - .L_128)


	//   ....[0]....
.L_128:
        /*004c*/ 	.word	0x000000a0


	//   ....[1]....
        /*0050*/ 	.word	0x00000130


	//   ....[2]....
        /*0054*/ 	.word	0x00000170


	//----- nvinfo : EIATTR_CBANK_PARAM_SIZE
	.align		4
.L_129:
        /*0058*/ 	.byte	0x03, 0x19
        /*005a*/ 	.short	0x0014


	//----- nvinfo : EIATTR_PARAM_CBANK
	.align		4
        /*005c*/ 	.byte	0x04, 0x0a
        /*005e*/ 	.short	(.L_131 - .L_130)
	.align		4
.L_130:
        /*0060*/ 	.word	index@(.nv.constant0.relu_forward)
        /*0064*/ 	.short	0x0380
        /*0066*/ 	.short	0x0014


	//----- nvinfo : EIATTR_SW_WAR
	.align		4
.L_131:
        /*0068*/ 	.byte	0x04, 0x36
        /*006a*/ 	.short	(.L_133 - .L_132)
.L_132:
        /*006c*/ 	.word	0x00000008
.L_133:


//--------------------- .nv.callgraph             --------------------------
	.section	.nv.callgraph,"",@"SHT_CUDA_CALLGRAPH"
	.align	4
	.sectionentsize	8
	.align		4
        /*0000*/ 	.word	0x00000000
	.align		4
        /*0004*/ 	.word	0xffffffff
	.align		4
        /*0008*/ 	.word	0x00000000
	.align		4
        /*000c*/ 	.word	0xfffffffe
	.align		4
        /*0010*/ 	.word	0x00000000
	.align		4
        /*0014*/ 	.word	0xfffffffd
	.align		4
        /*0018*/ 	.word	0x00000000
	.align		4
        /*001c*/ 	.word	0xfffffffc


//--------------------- .text.sigmod_backward     --------------------------
	.section	.text.sigmod_backward,"ax",@progbits
	.align	128
        .global         sigmod_backward
        .type           sigmod_backward,@function
        .size           sigmod_backward,(.L_x_16 - sigmod_backward)
        .other          sigmod_backward,@"STO_CUDA_ENTRY STV_DEFAULT"
sigmod_backward:
.text.sigmod_backward:
[----:B------:R-:W-:Y:S01]  /*0000*/  LDC R1, c[0x0][0x37c] ;  /* 0x0000df00ff017b82 */ /* 0x000fe20000000800 */
[----:B------:R-:W0:Y:S07]  /*0010*/  S2R R0, SR_TID.X ;  /* 0x0000000000007919 */ /* 0x000e2e0000002100 */
[----:B------:R-:W-:Y:S01]  /*0020*/  S2UR UR4, SR_CTAID.X ;  /* 0x00000000000479c3 */ /* 0x000fe20000002500 */
[----:B------:R-:W1:Y:S01]  /*0030*/  LDCU UR6, c[0x0][0x370] ;  /* 0x00006e00ff0677ac */ /* 0x000e620008000800 */
[----:B------:R-:W2:Y:S06]  /*0040*/  LDCU UR7, c[0x0][0x398] ;  /* 0x00007300ff0777ac */ /* 0x000eac0008000800 */
[----:B------:R-:W1:Y:S08]  /*0050*/  S2UR UR5, SR_CTAID.Y ;  /* 0x00000000000579c3 */ /* 0x000e700000002600 */
[----:B------:R-:W0:Y:S01]  /*0060*/  LDC R9, c[0x0][0x360] ;  /* 0x0000d800ff097b82 */ /* 0x000e220000000800 */
[----:B-1----:R-:W-:-:S06]  /*0070*/  UIMAD UR4, UR5, UR6, UR4 ;  /* 0x00000006050472a4 */ /* 0x002fcc000f8e0204 */
[----:B0-----:R-:W-:-:S05]  /*0080*/  IMAD R9, R9, UR4, R0 ;  /* 0x0000000409097c24 */ /* 0x001fca000f8e0200 */
[----:B--2---:R-:W-:-:S13]  /*0090*/  ISETP.GE.AND P0, PT, R9, UR7, PT ;  /* 0x0000000709007c0c */ /* 0x004fda000bf06270 */
[----:B------:R-:W-:Y:S05]  /*00a0*/  @P0 EXIT ;  /* 0x000000000000094d */ /* 0x000fea0003800000 */
[----:B------:R-:W0:Y:S01]  /*00b0*/  LDC.64 R2, c[0x0][0x388] ;  /* 0x0000e200ff027b82 */ /* 0x000e220000000a00 */
[----:B------:R-:W1:Y:S07]  /*00c0*/  LDCU.64 UR4, c[0x0][0x358] ;  /* 0x00006b00ff0477ac */ /* 0x000e6e0008000a00 */
[----:B------:R-:W2:Y:S08]  /*00d0*/  LDC.64 R4, c[0x0][0x380] ;  /* 0x0000e000ff047b82 */ /* 0x000eb00000000a00 */
[----:B------:R-:W3:Y:S01]  /*00e0*/  LDC.64 R6, c[0x0][0x390] ;  /* 0x0000e400ff067b82 */ /* 0x000ee20000000a00 */
[----:B0-----:R-:W-:-:S06]  /*00f0*/  IMAD.WIDE R2, R9, 0x4, R2 ;  /* 0x0000000409027825 */ /* 0x001fcc00078e0202 */
[----:B-1----:R-:W4:Y:S01]  /*0100*/  LDG.E R2, desc[UR4][R2.64] ;  /* 0x0000000402027981 */ /* 0x002f22000c1e1900 */
[----:B--2---:R-:W-:-:S06]  /*0110*/  IMAD.WIDE R4, R9, 0x4, R4 ;  /* 0x0000000409047825 */ /* 0x004fcc00078e0204 */
[----:B------:R-:W4:Y:S01]  /*0120*/  LDG.E R5, desc[UR4][R4.64] ;  /* 0x0000000404057981 */ /* 0x000f22000c1e1900 */
[----:B---3--:R-:W-:-:S04]  /*0130*/  IMAD.WIDE R6, R9, 0x4, R6 ;  /* 0x0000000409067825 */ /* 0x008fc800078e0206 */
[----:B----4-:R-:W-:Y:S01]  /*0140*/  FMUL R0, R2, R5 ;  /* 0x0000000502007220 */ /* 0x010fe20000400000 */
[----:B------:R-:W-:-:S04]  /*0150*/  FADD R11, -R5, 1 ;  /* 0x3f800000050b7421 */ /* 0x000fc80000000100 */
[----:B------:R-:W-:-:S05]  /*0160*/  FMUL R11, R0, R11 ;  /* 0x0000000b000b7220 */ /* 0x000fca0000400000 */
[----:B------:R-:W-:Y:S01]  /*0170*/  STG.E desc[UR4][R6.64], R11 ;  /* 0x0000000b06007986 */ /* 0x000fe2000c101904 */
[----:B------:R-:W-:Y:S05]  /*0180*/  EXIT ;  /* 0x000000000000794d */ /* 0x000fea0003800000 */
.L_x_0:
[----:B------:R-:W-:-:S00]  /*0190*/  BRA `(.L_x_0) ;  /* 0xfffffffc00fc7947 */ /* 0x000fc0000383ffff */
[----:B------:R-:W-:-:S00]  /*01a0*/  NOP ;  /* 0x0000000000007918 */ /* 0x000fc00000000000 */
        /* <DEDUP_REMOVED lines=13> */
.L_x_16:


//--------------------- .text.sigmod_forward      --------------------------
	.section	.text.sigmod_forward,"ax",@progbits
	.align	128
        .global         sigmod_forward
        .type           sigmod_forward,@function
        .size           sigmod_forward,(.L_x_15 - sigmod_forward)
        .other          sigmod_forward,@"STO_CUDA_ENTRY STV_DEFAULT"
sigmod_forward:
.text.sigmod_forward:
        /* <DEDUP_REMOVED lines=12> */
[----:B------:R-:W1:Y:S01]  /*00c0*/  LDCU.64 UR4, c[0x0][0x358] ;  /* 0x00006b00ff0477ac */ /* 0x000e620008000a00 */
[----:B0-----:R-:W-:-:S06]  /*00d0*/  IMAD.WIDE R4, R3, 0x4, R4 ;  /* 0x0000000403047825 */ /* 0x001fcc00078e0204 */
[----:B-1----:R-:W2:Y:S01]  /*00e0*/  LDG.E R4, desc[UR4][R4.64] ;  /* 0x0000000404047981 */ /* 0x002ea2000c1e1900 */
[----:B------:R-:W-:Y:S01]  /*00f0*/  IMAD.MOV.U32 R7, RZ, RZ, 0x3bbb989d ;  /* 0x3bbb989dff077424 */ /* 0x000fe200078e00ff */
[----:B------:R-:W-:Y:S01]  /*0100*/  BSSY.RECONVERGENT B0, `(.L_x_1) ;  /* 0x0000015000007945 */ /* 0x000fe20003800200 */
[----:B------:R-:W-:Y:S02]  /*0110*/  IMAD.MOV.U32 R9, RZ, RZ, 0x437c0000 ;  /* 0x437c0000ff097424 */ /* 0x000fe400078e00ff */
[----:B--2---:R-:W-:-:S04]  /*0120*/  FFMA.SAT R0, R4, -R7, 0.5 ;  /* 0x3f00000004007423 */ /* 0x004fc80000002807 */
[----:B------:R-:W-:-:S04]  /*0130*/  FFMA.RM R0, R0, R9, 12582913 ;  /* 0x4b40000100007423 */ /* 0x000fc80000004009 */
[C---:B------:R-:W-:Y:S01]  /*0140*/  FADD R7, R0.reuse, -12583039 ;  /* 0xcb40007f00077421 */ /* 0x040fe20000000000 */
[----:B------:R-:W-:-:S03]  /*0150*/  SHF.L.U32 R0, R0, 0x17, RZ ;  /* 0x0000001700007819 */ /* 0x000fc600000006ff */
[----:B------:R-:W-:-:S04]  /*0160*/  FFMA R7, R4, -1.4426950216293334961, -R7 ;  /* 0xbfb8aa3b04077823 */ /* 0x000fc80000000807 */
[----:B------:R-:W-:-:S06]  /*0170*/  FFMA R7, R4, -1.925963033500011079e-08, R7 ;  /* 0xb2a5706004077823 */ /* 0x000fcc0000000007 */
[----:B------:R-:W0:Y:S02]  /*0180*/  MUFU.EX2 R7, R7 ;  /* 0x0000000700077308 */ /* 0x000e240000000800 */
[----:B0-----:R-:W-:-:S04]  /*0190*/  FFMA R0, R0, R7, 1 ;  /* 0x3f80000000007423 */ /* 0x001fc80000000007 */
[----:B------:R-:W-:-:S05]  /*01a0*/  VIADD R2, R0, 0x1800000 ;  /* 0x0180000000027836 */ /* 0x000fca0000000000 */
[----:B------:R-:W-:-:S04]  /*01b0*/  LOP3.LUT R2, R2, 0x7f800000, RZ, 0xc0, !PT ;  /* 0x7f80000002027812 */ /* 0x000fc800078ec0ff */
[----:B------:R-:W-:-:S13]  /*01c0*/  ISETP.GT.U32.AND P0, PT, R2, 0x1ffffff, PT ;  /* 0x01ffffff0200780c */ /* 0x000fda0003f04070 */
[----:B------:R-:W-:Y:S05]  /*01d0*/  @P0 BRA `(.L_x_2) ;  /* 0x00000000000c0947 */ /* 0x000fea0003800000 */
[----:B------:R-:W-:-:S07]  /*01e0*/  MOV R4, 0x200 ;  /* 0x0000020000047802 */ /* 0x000fce0000000f00 */
[----:B------:R-:W-:Y:S05]  /*01f0*/  CALL.REL.NOINC `($__internal_0_$__cuda_sm20_rcp_rn_f32_slowpath) ;  /* 0x0000000000287944 */ /* 0x000fea0003c00000 */
[----:B------:R-:W-:Y:S05]  /*0200*/  BRA `(.L_x_3) ;  /* 0x0000000000107947 */ /* 0x000fea0003800000 */
.L_x_2:
[----:B------:R-:W0:Y:S02]  /*0210*/  MUFU.RCP R7, R0 ;  /* 0x0000000000077308 */ /* 0x000e240000001000 */
[----:B0-----:R-:W-:-:S04]  /*0220*/  FFMA R2, R0, R7, -1 ;  /* 0xbf80000000027423 */ /* 0x001fc80000000007 */
[----:B------:R-:W-:-:S04]  /*0230*/  FADD.FTZ R2, -R2, -RZ ;  /* 0x800000ff02027221 */ /* 0x000fc80000010100 */
[----:B------:R-:W-:-:S07]  /*0240*/  FFMA R7, R7, R2, R7 ;  /* 0x0000000207077223 */ /* 0x000fce0000000007 */
.L_x_3:
[----:B------:R-:W-:Y:S05]  /*0250*/  BSYNC.RECONVERGENT B0 ;  /* 0x0000000000007941 */ /* 0x000fea0003800200 */
.L_x_1:
[----:B------:R-:W0:Y:S02]  /*0260*/  LDC.64 R4, c[0x0][0x388] ;  /* 0x0000e200ff047b82 */ /* 0x000e240000000a00 */
[----:B0-----:R-:W-:-:S05]  /*0270*/  IMAD.WIDE R2, R3, 0x4, R4 ;  /* 0x0000000403027825 */ /* 0x001fca00078e0204 */
[----:B------:R-:W-:Y:S01]  /*0280*/  STG.E desc[UR4][R2.64], R7 ;  /* 0x0000000702007986 */ /* 0x000fe2000c101904 */
[----:B------:R-:W-:Y:S05]  /*0290*/  EXIT ;  /* 0x000000000000794d */ /* 0x000fea0003800000 */
        .weak           $__internal_0_$__cuda_sm20_rcp_rn_f32_slowpath
        .type           $__internal_0_$__cuda_sm20_rcp_rn_f32_slowpath,@function
        .size           $__internal_0_$__cuda_sm20_rcp_rn_f32_slowpath,(.L_x_15 - $__internal_0_$__cuda_sm20_rcp_rn_f32_slowpath)
$__internal_0_$__cuda_sm20_rcp_rn_f32_slowpath:
[----:B------:R-:W-:Y:S01]  /*02a0*/  IMAD.SHL.U32 R2, R0, 0x2, RZ ;  /* 0x0000000200027824 */ /* 0x000fe200078e00ff */
[----:B------:R-:W-:Y:S04]  /*02b0*/  BSSY.RECONVERGENT B1, `(.L_x_4) ;  /* 0x0000030000017945 */ /* 0x000fe80003800200 */
[----:B------:R-:W-:-:S04]  /*02c0*/  SHF.R.U32.HI R2, RZ, 0x18, R2 ;  /* 0x00000018ff027819 */ /* 0x000fc80000011602 */
[----:B------:R-:W-:-:S13]  /*02d0*/  ISETP.NE.U32.AND P0, PT, R2, RZ, PT ;  /* 0x000000ff0200720c */ /* 0x000fda0003f05070 */
[----:B------:R-:W-:Y:S05]  /*02e0*/  @P0 BRA `(.L_x_5) ;  /* 0x0000000000280947 */ /* 0x000fea0003800000 */
[----:B------:R-:W-:-:S04]  /*02f0*/  SHF.L.U32 R2, R0, 0x1, RZ ;  /* 0x0000000100027819 */ /* 0x000fc800000006ff */
[----:B------:R-:W-:-:S13]  /*0300*/  ISETP.NE.AND P0, PT, R2, RZ, PT ;  /* 0x000000ff0200720c */ /* 0x000fda0003f05270 */
[----:B------:R-:W-:Y:S01]  /*0310*/  @P0 FFMA R6, R0, 1.84467440737095516160e+19, RZ ;  /* 0x5f80000000060823 */ /* 0x000fe200000000ff */
[----:B------:R-:W-:Y:S08]  /*0320*/  @!P0 MUFU.RCP R5, R0 ;  /* 0x0000000000058308 */ /* 0x000ff00000001000 */
[----:B------:R-:W0:Y:S02]  /*0330*/  @P0 MUFU.RCP R7, R6 ;  /* 0x0000000600070308 */ /* 0x000e240000001000 */
[----:B0-----:R-:W-:-:S04]  /*0340*/  @P0 FFMA R2, R6, R7, -1 ;  /* 0xbf80000006020423 */ /* 0x001fc80000000007 */
[----:B------:R-:W-:-:S04]  /*0350*/  @P0 FADD.FTZ R2, -R2, -RZ ;  /* 0x800000ff02020221 */ /* 0x000fc80000010100 */
[----:B------:R-:W-:-:S04]  /*0360*/  @P0 FFMA R2, R7, R2, R7 ;  /* 0x0000000207020223 */ /* 0x000fc80000000007 */
[----:B------:R-:W-:Y:S01]  /*0370*/  @P0 FFMA R5, R2, 1.84467440737095516160e+19, RZ ;  /* 0x5f80000002050823 */ /* 0x000fe200000000ff */
[----:B------:R-:W-:Y:S06]  /*0380*/  BRA `(.L_x_6) ;  /* 0x0000000000887947 */ /* 0x000fec0003800000 */
.L_x_5:
[----:B------:R-:W-:-:S05]  /*0390*/  VIADD R5, R2, 0xffffff03 ;  /* 0xffffff0302057836 */ /* 0x000fca0000000000 */
[----:B------:R-:W-:-:S13]  /*03a0*/  ISETP.GT.U32.AND P0, PT, R5, 0x1, PT ;  /* 0x000000010500780c */ /* 0x000fda0003f04070 */
[----:B------:R-:W-:Y:S05]  /*03b0*/  @P0 BRA `(.L_x_7) ;  /* 0x0000000000780947 */ /* 0x000fea0003800000 */
[----:B------:R-:W-:Y:S01]  /*03c0*/  LOP3.LUT R6, R0, 0x7fffff, RZ, 0xc0, !PT ;  /* 0x007fffff00067812 */ /* 0x000fe200078ec0ff */
[----:B------:R-:W-:-:S03]  /*03d0*/  IMAD.MOV.U32 R10, RZ, RZ, 0x3 ;  /* 0x00000003ff0a7424 */ /* 0x000fc600078e00ff */
[----:B------:R-:W-:Y:S02]  /*03e0*/  LOP3.LUT R6, R6, 0x3f800000, RZ, 0xfc, !PT ;  /* 0x3f80000006067812 */ /* 0x000fe400078efcff */
[----:B------:R-:W-:Y:S02]  /*03f0*/  SHF.L.U32 R11, R10, R5, RZ ;  /* 0x000000050a0b7219 */ /* 0x000fe400000006ff */
[----:B------:R-:W0:Y:S02]  /*0400*/  MUFU.RCP R7, R6 ;  /* 0x0000000600077308 */ /* 0x000e240000001000 */
[----:B0-----:R-:W-:-:S04]  /*0410*/  FFMA R8, R6, R7, -1 ;  /* 0xbf80000006087423 */ /* 0x001fc80000000007 */
[----:B------:R-:W-:-:S04]  /*0420*/  FADD.FTZ R8, -R8, -RZ ;  /* 0x800000ff08087221 */ /* 0x000fc80000010100 */
[CCC-:B------:R-:W-:Y:S01]  /*0430*/  FFMA.RM R9, R7.reuse, R8.reuse, R7.reuse ;  /* 0x0000000807097223 */ /* 0x1c0fe20000004007 */
[----:B------:R-:W-:-:S04]  /*0440*/  FFMA.RP R8, R7, R8, R7 ;  /* 0x0000000807087223 */ /* 0x000fc80000008007 */
[C---:B------:R-:W-:Y:S02]  /*0450*/  LOP3.LUT R7, R9.reuse, 0x7fffff, RZ, 0xc0, !PT ;  /* 0x007fffff09077812 */ /* 0x040fe400078ec0ff */
[----:B------:R-:W-:Y:S02]  /*0460*/  FSETP.NEU.FTZ.AND P0, PT, R9, R8, PT ;  /* 0x000000080900720b */ /* 0x000fe40003f1d000 */
[----:B------:R-:W-:Y:S02]  /*0470*/  LOP3.LUT R8, R7, 0x800000, RZ, 0xfc, !PT ;  /* 0x0080000007087812 */ /* 0x000fe400078efcff */
[----:B------:R-:W-:Y:S02]  /*0480*/  SEL R7, RZ, 0xffffffff, !P0 ;  /* 0xffffffffff077807 */ /* 0x000fe40004000000 */
[----:B------:R-:W-:Y:S02]  /*0490*/  LOP3.LUT R6, R11, R8, RZ, 0xc0, !PT ;  /* 0x000000080b067212 */ /* 0x000fe400078ec0ff */
[----:B------:R-:W-:-:S02]  /*04a0*/  IADD3 R7, PT, PT, -R7, RZ, RZ ;  /* 0x000000ff07077210 */ /* 0x000fc40007ffe1ff */
[-C--:B------:R-:W-:Y:S02]  /*04b0*/  SHF.R.U32.HI R6, RZ, R5.reuse, R6 ;  /* 0x00000005ff067219 */ /* 0x080fe40000011606 */
[----:B------:R-:W-:Y:S02]  /*04c0*/  LOP3.LUT P1, RZ, R7, R5, R8, 0xf8, !PT ;  /* 0x0000000507ff7212 */ /* 0x000fe4000782f808 */
[C---:B------:R-:W-:Y:S02]  /*04d0*/  LOP3.LUT P0, RZ, R6.reuse, 0x1, RZ, 0xc0, !PT ;  /* 0x0000000106ff7812 */ /* 0x040fe4000780c0ff */
[----:B------:R-:W-:-:S04]  /*04e0*/  LOP3.LUT P2, RZ, R6, 0x2, RZ, 0xc0, !PT ;  /* 0x0000000206ff7812 */ /* 0x000fc8000784c0ff */
[----:B------:R-:W-:Y:S02]  /*04f0*/  PLOP3.LUT P0, PT, P0, P1, P2, 0xe0, 0x0 ;  /* 0x000000000000781c */ /* 0x000fe40000703c20 */
[----:B------:R-:W-:Y:S02]  /*0500*/  LOP3.LUT P1, RZ, R0, 0x7fffff, RZ, 0xc0, !PT ;  /* 0x007fffff00ff7812 */ /* 0x000fe4000782c0ff */
[----:B------:R-:W-:-:S05]  /*0510*/  SEL R5, RZ, 0x1, !P0 ;  /* 0x00000001ff057807 */ /* 0x000fca0004000000 */
[----:B------:R-:W-:-:S05]  /*0520*/  IMAD.MOV R5, RZ, RZ, -R5 ;  /* 0x000000ffff057224 */ /* 0x000fca00078e0a05 */
[----:B------:R-:W-:Y:S02]  /*0530*/  ISETP.GE.AND P0, PT, R5, RZ, PT ;  /* 0x000000ff0500720c */ /* 0x000fe40003f06270 */
[----:B------:R-:W-:-:S04]  /*0540*/  IADD3 R5, PT, PT, R2, -0xfc, RZ ;  /* 0xffffff0402057810 */ /* 0x000fc80007ffe0ff */
[----:B------:R-:W-:-:S07]  /*0550*/  SHF.R.U32.HI R5, RZ, R5, R8 ;  /* 0x00000005ff057219 */ /* 0x000fce0000011608 */
[----:B------:R-:W-:-:S05]  /*0560*/  @!P0 VIADD R5, R5, 0x1 ;  /* 0x0000000105058836 */ /* 0x000fca0000000000 */
[----:B------:R-:W-:-:S04]  /*0570*/  @!P1 SHF.L.U32 R5, R5, 0x1, RZ ;  /* 0x0000000105059819 */ /* 0x000fc800000006ff */
[----:B------:R-:W-:Y:S01]  /*0580*/  LOP3.LUT R5, R5, 0x80000000, R0, 0xf8, !PT ;  /* 0x8000000005057812 */ /* 0x000fe200078ef800 */
[----:B------:R-:W-:Y:S06]  /*0590*/  BRA `(.L_x_6) ;  /* 0x0000000000047947 */ /* 0x000fec0003800000 */
.L_x_7:
[----:B------:R0:W1:Y:S02]  /*05a0*/  MUFU.RCP R5, R0 ;  /* 0x0000000000057308 */ /* 0x0000640000001000 */
.L_x_6:
[----:B------:R-:W-:Y:S05]  /*05b0*/  BSYNC.RECONVERGENT B1 ;  /* 0x0000000000017941 */ /* 0x000fea0003800200 */
.L_x_4:
[----:B-1----:R-:W-:Y:S02]  /*05c0*/  IMAD.MOV.U32 R7, RZ, RZ, R5 ;  /* 0x000000ffff077224 */ /* 0x002fe400078e0005 */
[----:B------:R-:W-:-:S04]  /*05d0*/  HFMA2 R5, -RZ, RZ, 0, 0 ;  /* 0x00000000ff057431 */ /* 0x000fc800000001ff */
[----:B0-----:R-:W-:Y:S05]  /*05e0*/  RET.REL.NODEC R4 `(sigmod_forward) ;  /* 0xfffffff804847950 */ /* 0x001fea0003c3ffff */
.L_x_8:
        /* <DEDUP_REMOVED lines=9> */
.L_x_15:


//--------------------- .text.leakyRelu_backward  --------------------------
	.section	.text.leakyRelu_backward,"ax",@progbits
	.align	128
        .global         leakyRelu_backward
        .type           leakyRelu_backward,@function
        .size           leakyRelu_backward,(.L_x_18 - leakyRelu_backward)
        .other          leakyRelu_backward,@"STO_CUDA_ENTRY STV_DEFAULT"
leakyRelu_backward:
.text.leakyRelu_backward:
        /* <DEDUP_REMOVED lines=14> */
[----:B-1----:R-:W2:Y:S02]  /*00e0*/  LDG.E R2, desc[UR4][R2.64] ;  /* 0x0000000402027981 */ /* 0x002ea4000c1e1900 */
[----:B--2---:R-:W-:-:S13]  /*00f0*/  FSETP.GT.AND P0, PT, R2, RZ, PT ;  /* 0x000000ff0200720b */ /* 0x004fda0003f04000 */
[----:B------:R-:W-:Y:S05]  /*0100*/  @!P0 BRA `(.L_x_9) ;  /* 0x00000000001c8947 */ /* 0x000fea0003800000 */
[----:B------:R-:W0:Y:S08]  /*0110*/  LDC.64 R2, c[0x0][0x388] ;  /* 0x0000e200ff027b82 */ /* 0x000e300000000a00 */
[----:B------:R-:W1:Y:S01]  /*0120*/  LDC.64 R4, c[0x0][0x390] ;  /* 0x0000e400ff047b82 */ /* 0x000e620000000a00 */
[----:B0-----:R-:W-:-:S06]  /*0130*/  IMAD.WIDE R2, R7, 0x4, R2 ;  /* 0x0000000407027825 */ /* 0x001fcc00078e0202 */
[----:B------:R-:W2:Y:S01]  /*0140*/  LDG.E R3, desc[UR4][R2.64] ;  /* 0x0000000402037981 */ /* 0x000ea2000c1e1900 */
[----:B-1----:R-:W-:-:S05]  /*0150*/  IMAD.WIDE R4, R7, 0x4, R4 ;  /* 0x0000000407047825 */ /* 0x002fca00078e0204 */
[----:B--2---:R-:W-:Y:S01]  /*0160*/  STG.E desc[UR4][R4.64], R3 ;  /* 0x0000000304007986 */ /* 0x004fe2000c101904 */
[----:B------:R-:W-:Y:S05]  /*0170*/  EXIT ;  /* 0x000000000000794d */ /* 0x000fea0003800000 */
.L_x_9:
[----:B------:R-:W0:Y:S08]  /*0180*/  LDC.64 R2, c[0x0][0x388] ;  /* 0x0000e200ff027b82 */ /* 0x000e300000000a00 */
[----:B------:R-:W1:Y:S01]  /*0190*/  LDC.64 R4, c[0x0][0x390] ;  /* 0x0000e400ff047b82 */ /* 0x000e620000000a00 */
[----:B0-----:R-:W-:-:S06]  /*01a0*/  IMAD.WIDE R2, R7, 0x4, R2 ;  /* 0x0000000407027825 */ /* 0x001fcc00078e0202 */
[----:B------:R-:W2:Y:S01]  /*01b0*/  LDG.E R2, desc[UR4][R2.64] ;  /* 0x0000000402027981 */ /* 0x000ea2000c1e1900 */
[----:B-1----:R-:W-:-:S04]  /*01c0*/  IMAD.WIDE R4, R7, 0x4, R4 ;  /* 0x0000000407047825 */ /* 0x002fc800078e0204 */
[----:B--2---:R-:W-:-:S05]  /*01d0*/  FMUL R7, R2, 0.20000000298023223877 ;  /* 0x3e4ccccd02077820 */ /* 0x004fca0000400000 */
[----:B------:R-:W-:Y:S01]  /*01e0*/  STG.E desc[UR4][R4.64], R7 ;  /* 0x0000000704007986 */ /* 0x000fe2000c101904 */
[----:B------:R-:W-:Y:S05]  /*01f0*/  EXIT ;  /* 0x000000000000794d */ /* 0x000fea0003800000 */
.L_x_10:
        /* <DEDUP_REMOVED lines=16> */
.L_x_18:


//--------------------- .text.leakyRelu_forward   --------------------------
	.section	.text.leakyRelu_forward,"ax",@progbits
	.align	128
        .global         leakyRelu_forward
        .type           leakyRelu_forward,@function
        .size           leakyRelu_forward,(.L_x_19 - leakyRelu_forward)
        .other          leakyRelu_forward,@"STO_CUDA_ENTRY STV_DEFAULT"
leakyRelu_forward:
.text.leakyRelu_forward:
        /* <DEDUP_REMOVED lines=13> */
[----:B0-----:R-:W-:-:S05]  /*00d0*/  IMAD.WIDE R2, R7, 0x4, R2 ;  /* 0x0000000407027825 */ /* 0x001fca00078e0202 */
[----:B-1----:R-:W2:Y:S02]  /*00e0*/  LDG.E R9, desc[UR4][R2.64] ;  /* 0x0000000402097981 */ /* 0x002ea4000c1e1900 */
[----:B--2---:R-:W-:-:S13]  /*00f0*/  FSETP.GT.AND P0, PT, R9, RZ, PT ;  /* 0x000000ff0900720b */ /* 0x004fda0003f04000 */
[----:B------:R-:W0:Y:S02]  /*0100*/  @P0 LDC.64 R4, c[0x0][0x388] ;  /* 0x0000e200ff040b82 */ /* 0x000e240000000a00 */
[----:B0-----:R-:W-:-:S05]  /*0110*/  @P0 IMAD.WIDE R4, R7, 0x4, R4 ;  /* 0x0000000407040825 */ /* 0x001fca00078e0204 */
[----:B------:R0:W-:Y:S01]  /*0120*/  @P0 STG.E desc[UR4][R4.64], R9 ;  /* 0x0000000904000986 */ /* 0x0001e2000c101904 */
[----:B------:R-:W-:Y:S05]  /*0130*/  @P0 EXIT ;  /* 0x000000000000094d */ /* 0x000fea0003800000 */
[----:B------:R-:W1:Y:S01]  /*0140*/  LDC.64 R2, c[0x0][0x388] ;  /* 0x0000e200ff027b82 */ /* 0x000e620000000a00 */
[----:B0-----:R-:W-:Y:S01]  /*0150*/  FMUL R9, R9, 0.20000000298023223877 ;  /* 0x3e4ccccd09097820 */ /* 0x001fe20000400000 */
[----:B-1----:R-:W-:-:S05]  /*0160*/  IMAD.WIDE R2, R7, 0x4, R2 ;  /* 0x0000000407027825 */ /* 0x002fca00078e0202 */
[----:B------:R-:W-:Y:S01]  /*0170*/  STG.E desc[UR4][R2.64], R9 ;  /* 0x0000000902007986 */ /* 0x000fe2000c101904 */
[----:B------:R-:W-:Y:S05]  /*0180*/  EXIT ;  /* 0x000000000000794d */ /* 0x000fea0003800000 */
.L_x_11:
        /* <DEDUP_REMOVED lines=15> */
.L_x_19:


//--------------------- .text.relu_backward       --------------------------
	.section	.text.relu_backward,"ax",@progbits
	.align	128
        .global         relu_backward
        .type           relu_backward,@function
        .size           relu_backward,(.L_x_20 - relu_backward)
        .other          relu_backward,@"STO_CUDA_ENTRY STV_DEFAULT"
relu_backward:
.text.relu_backward:
        /* <DEDUP_REMOVED lines=24> */
.L_x_12:
[----:B------:R-:W0:Y:S02]  /*0180*/  LDC.64 R2, c[0x0][0x390] ;  /* 0x0000e400ff027b82 */ /* 0x000e240000000a00 */
[----:B0-----:R-:W-:-:S05]  /*0190*/  IMAD.WIDE R2, R7, 0x4, R2 ;  /* 0x0000000407027825 */ /* 0x001fca00078e0202 */
[----:B------:R-:W-:Y:S01]  /*01a0*/  STG.E desc[UR4][R2.64], RZ ;  /* 0x000000ff02007986 */ /* 0x000fe2000c101904 */
[----:B------:R-:W-:Y:S05]  /*01b0*/  EXIT ;  /* 0x000000000000794d */ /* 0x000fea0003800000 */
.L_x_13:
        /* <DEDUP_REMOVED lines=12> */
.L_x_20:


//--------------------- .text.relu_forward        --------------------------
	.section	.text.relu_forward,"ax",@progbits
	.align	128
        .global         relu_forward
        .type           relu_forward,@function
        .size           relu_forward,(.L_x_21 - relu_forward)
        .other          relu_forward,@"STO_CUDA_ENTRY STV_DEFAULT"
relu_forward:
.text.relu_forward:
        /* <DEDUP_REMOVED lines=16> */
[----:B------:R-:W0:Y:S02]  /*0100*/  @P0 LDC.64 R4, c[0x0][0x388] ;  /* 0x0000e200ff040b82 */ /* 0x000e240000000a00 */
[----:B0-----:R-:W-:-:S05]  /*0110*/  @P0 IMAD.WIDE R4, R7, 0x4, R4 ;  /* 0x0000000407040825 */ /* 0x001fca00078e0204 */
[----:B------:R0:W-:Y:S01]  /*0120*/  @P0 STG.E desc[UR4][R4.64], R3 ;  /* 0x0000000304000986 */ /* 0x0001e2000c101904 */
[----:B------:R-:W-:Y:S05]  /*0130*/  @P0 EXIT ;  /* 0x000000000000094d */ /* 0x000fea0003800000 */
[----:B0-----:R-:W0:Y:S02]  /*0140*/  LDC.64 R2, c[0x0][0x388] ;  /* 0x0000e200ff027b82 */ /* 0x001e240000000a00 */
[----:B0-----:R-:W-:-:S05]  /*0150*/  IMAD.WIDE R2, R7, 0x4, R2 ;  /* 0x0000000407027825 */ /* 0x001fca00078e0202 */
[----:B------:R-:W-:Y:S01]  /*0160*/  STG.E desc[UR4][R2.64], RZ ;  /* 0x000000ff02007986 */ /* 0x000fe2000c101904 */
[----:B------:R-:W-:Y:S05]  /*0170*/  EXIT ;  /* 0x000000000000794d */ /* 0x000fea0003800000 */
.L_x_14:
        /* <DEDUP_REMOVED lines=16> */
.L_x_21:


//--------------------- .nv.shared.reserved.0     --------------------------
	.section	.nv.shared.reserved.0,"aw",@nobits
	.weak		__nv_reservedSMEM_offset_0_alias
	.size		__nv_reservedSMEM_offset_0_alias, 0, 64
	.other		__nv_reservedSMEM_offset_0_alias,@"STO_CUDA_RESERVED_SHARED STV_DEFAULT"
__nv_reservedSMEM_offset_0_alias:
	.zero		0
	.zero		64


//--------------------- .nv.constant0.sigmod_backward --------------------------
	.section	.nv.constant0.sigmod_backward,"a",@progbits
	.sectionflags	@""
	.align	4
.nv.constant0.sigmod_backward:
	.zero		924


//--------------------- .nv.constant0.sigmod_forward --------------------------
	.section	.nv.constant0.sigmod_forward,"a",@progbits
	.sectionflags	@""
	.align	4
.nv.constant0.sigmod_forward:
	.zero		916


//--------------------- .nv.constant0.leakyRelu_backward --------------------------
	.section	.nv.constant0.leakyRelu_backward,"a",@progbits
	.sectionflags	@""
	.align	4
.nv.constant0.leakyRelu_backward:
	.zero		924


//--------------------- .nv.constant0.leakyRelu_forward --------------------------
	.section	.nv.constant0.leakyRelu_forward,"a",@progbits
	.sectionflags	@""
	.align	4
.nv.constant0.leakyRelu_forward:
	.zero		916


//--------------------- .nv.constant0.relu_backward --------------------------
	.section	.nv.constant0.relu_backward,"a",@progbits
	.sectionflags	@""
	.align	4
.nv.constant0.relu_backward:
	.zero		924


//--------------------- .nv.constant0.relu_forward --------------------------
	.section	.nv.constant0.relu_forward,"a",@progbits
	.sectionflags	@""
	.align	4
.nv.constant0.relu_forward:
	.zero		916


//--------------------- SYMBOLS --------------------------

	.type		.nv.reservedSmem.offset0,@object
	.size		.nv.reservedSmem.offset0,0x4
